//
// Generated by NVIDIA NVVM Compiler
//
// Compiler Build ID: CL-36424714
// Cuda compilation tools, release 13.0, V13.0.88
// Based on NVVM 20.0.0
//

.version 9.0
.target sm_100
.address_size 64

	// .globl	_Z6kernelIfEvPT_S1_

.visible .entry _Z6kernelIfEvPT_S1_(
	.param .u64 .ptr .align 1 _Z6kernelIfEvPT_S1__param_0,
	.param .u64 .ptr .align 1 _Z6kernelIfEvPT_S1__param_1
)
{
	.reg .b32 	%r<2>;
	.reg .b32 	%f<2>;
	.reg .b64 	%rd<8>;

	ld.param.u64 	%rd1, [_Z6kernelIfEvPT_S1__param_0];
	ld.param.u64 	%rd2, [_Z6kernelIfEvPT_S1__param_1];
	cvta.to.global.u64 	%rd3, %rd2;
	cvta.to.global.u64 	%rd4, %rd1;
	mov.u32 	%r1, %tid.x;
	mul.wide.u32 	%rd5, %r1, 4;
	add.s64 	%rd6, %rd4, %rd5;
	ld.global.f32 	%f1, [%rd6];
	add.s64 	%rd7, %rd3, %rd5;
	st.global.f32 	[%rd7], %f1;
	ret;

}


// ===== COMPILED SASS (sm_100) =====

	.target	sm_100

	.elftype	@"ET_EXEC"


//--------------------- .note.nv.tkinfo           --------------------------
	.section	.note.nv.tkinfo,"",@"SHT_NOTE"
	.sectionflags	@"SHF_NOTE_NV_TKINFO"
	.tkinfo
        /*0018*/ 	.word	0x00000002
        /*0030*/ 	.string	""
        /*0030*/ 	.string	"ptxas"
        /*0030*/ 	.string	"Cuda compilation tools, release 13.0, V13.0.88"
        /*0030*/ 	.string	"Build cuda_13.0.r13.0/compiler.36424714_0"
        /*0030*/ 	.string	"-arch sm_100 -m 64 "



//--------------------- .note.nv.cuinfo           --------------------------
	.section	.note.nv.cuinfo,"",@"SHT_NOTE"
	.sectionflags	@"SHF_NOTE_NV_CUINFO"
        /*0018*/ 	.short	0x0002
        /*001a*/ 	.short	0x0064
        /*001c*/ 	.short	0x0082
	.zero		2


//--------------------- .nv.info                  --------------------------
	.section	.nv.info,"",@"SHT_CUDA_INFO"
	.align	4


	//----- nvinfo : EIATTR_REGCOUNT
	.align		4
        /*0000*/ 	.byte	0x04, 0x2f
        /*0002*/ 	.short	(.L_1 - .L_0)
	.align		4
.L_0:
        /*0004*/ 	.word	index@(_Z6kernelIfEvPT_S1_)
        /*0008*/ 	.word	0x0000000a


	//----- nvinfo : EIATTR_FRAME_SIZE
	.align		4
.L_1:
        /*000c*/ 	.byte	0x04, 0x11
        /*000e*/ 	.short	(.L_3 - .L_2)
	.align		4
.L_2:
        /*0010*/ 	.word	index@(_Z6kernelIfEvPT_S1_)
        /*0014*/ 	.word	0x00000000


	//----- nvinfo : EIATTR_MIN_STACK_SIZE
	.align		4
.L_3:
        /*0018*/ 	.byte	0x04, 0x12
        /*001a*/ 	.short	(.L_5 - .L_4)
	.align		4
.L_4:
        /*001c*/ 	.word	index@(_Z6kernelIfEvPT_S1_)
        /*0020*/ 	.word	0x00000000
.L_5:


//--------------------- .nv.compat                --------------------------
	.section	.nv.compat,"",@"SHT_CUDA_COMPAT_INFO"
	.align	4
        /*0000*/ 	.byte	0x02, 0x09, 0x00, 0x00, 0x02, 0x02, 0x01, 0x00, 0x02, 0x05, 0x05, 0x00, 0x03, 0x07, 0x01, 0x01
        /*0010*/ 	.byte	0x02, 0x03, 0x00, 0x00, 0x02, 0x06, 0x01, 0x00, 0x04, 0x0b, 0x08, 0x00, 0x09, 0x00, 0x00, 0x00
        /*0020*/ 	.byte	0x00, 0x00, 0x00, 0x00


//--------------------- .nv.info._Z6kernelIfEvPT_S1_ --------------------------
	.section	.nv.info._Z6kernelIfEvPT_S1_,"",@"SHT_CUDA_INFO"
	.sectionflags	@""
	.align	4


	//----- nvinfo : EIATTR_CUDA_API_VERSION
	.align		4
        /*0000*/ 	.byte	0x04, 0x37
        /*0002*/ 	.short	(.L_7 - .L_6)
.L_6:
        /*0004*/ 	.word	0x00000082


	//----- nvinfo : EIATTR_KPARAM_INFO
	.align		4
.L_7:
        /*0008*/ 	.byte	0x04, 0x17
        /*000a*/ 	.short	(.L_9 - .L_8)
.L_8:
        /*000c*/ 	.word	0x00000000
        /*0010*/ 	.short	0x0001
        /*0012*/ 	.short	0x0008
        /*0014*/ 	.byte	0x00, 0xf5, 0x21, 0x00


	//----- nvinfo : EIATTR_KPARAM_INFO
	.align		4
.L_9:
        /*0018*/ 	.byte	0x04, 0x17
        /*001a*/ 	.short	(.L_11 - .L_10)
.L_10:
        /*001c*/ 	.word	0x00000000
        /*0020*/ 	.short	0x0000
        /*0022*/ 	.short	0x0000
        /*0024*/ 	.byte	0x00, 0xf5, 0x21, 0x00


	//----- nvinfo : EIATTR_SPARSE_MMA_MASK
	.align		4
.L_11:
        /*0028*/ 	.byte	0x03, 0x50
        /*002a*/ 	.short	0x0000


	//----- nvinfo : EIATTR_MAXREG_COUNT
	.align		4
        /*002c*/ 	.byte	0x03, 0x1b
        /*002e*/ 	.short	0x00ff


	//----- nvinfo : EIATTR_MERCURY_ISA_VERSION
	.align		4
        /*0030*/ 	.byte	0x03, 0x5f
        /*0032*/ 	.short	0x0101


	//----- nvinfo : EIATTR_VRC_CTA_INIT_COUNT
	.align		4
        /*0034*/ 	.byte	0x02, 0x4a
	.zero		1
	.zero		1


	//----- nvinfo : EIATTR_EXIT_INSTR_OFFSETS
	.align		4
        /*0038*/ 	.byte	0x04, 0x1c
        /*003a*/ 	.short	(.L_13 - .L_12)


	//   ....[0]....
.L_12:
        /*003c*/ 	.word	0x00000090


	//----- nvinfo : EIATTR_CBANK_PARAM_SIZE
	.align		4
.L_13:
        /*0040*/ 	.byte	0x03, 0x19
        /*0042*/ 	.short	0x0010


	//----- nvinfo : EIATTR_PARAM_CBANK
	.align		4
        /*0044*/ 	.byte	0x04, 0x0a
        /*0046*/ 	.short	(.L_15 - .L_14)
	.align		4
.L_14:
        /*0048*/ 	.word	index@(.nv.constant0._Z6kernelIfEvPT_S1_)
        /*004c*/ 	.short	0x0380
        /*004e*/ 	.short	0x0010


	//----- nvinfo : EIATTR_SW_WAR
	.align		4
.L_15:
        /*0050*/ 	.byte	0x04, 0x36
        /*0052*/ 	.short	(.L_17 - .L_16)
.L_16:
        /*0054*/ 	.word	0x00000008
.L_17:


//--------------------- .nv.callgraph             --------------------------
	.section	.nv.callgraph,"",@"SHT_CUDA_CALLGRAPH"
	.align	4
	.sectionentsize	8
	.align		4
        /*0000*/ 	.word	0x00000000
	.align		4
        /*0004*/ 	.word	0xffffffff
	.align		4
        /*0008*/ 	.word	0x00000000
	.align		4
        /*000c*/ 	.word	0xfffffffe
	.align		4
        /*0010*/ 	.word	0x00000000
	.align		4
        /*0014*/ 	.word	0xfffffffd
	.align		4
        /*0018*/ 	.word	0x00000000
	.align		4
        /*001c*/ 	.word	0xfffffffc


//--------------------- .text._Z6kernelIfEvPT_S1_ --------------------------
	.section	.text._Z6kernelIfEvPT_S1_,"ax",@progbits
	.align	128
        .global         _Z6kernelIfEvPT_S1_
        .type           _Z6kernelIfEvPT_S1_,@function
        .size           _Z6kernelIfEvPT_S1_,(.L_x_1 - _Z6kernelIfEvPT_S1_)
        .other          _Z6kernelIfEvPT_S1_,@"STO_CUDA_ENTRY STV_DEFAULT"
_Z6kernelIfEvPT_S1_:
.text._Z6kernelIfEvPT_S1_:
[----:B------:R-:W-:Y:S01]  /*0000*/  LDC R1, c[0x0][0x37c] ;  /* 0x0000df00ff017b82 */ /* 0x000fe20000000800 */
[----:B------:R-:W0:Y:S07]  /*0010*/  S2R R7, SR_TID.X ;  /* 0x0000000000077919 */ /* 0x000e2e0000002100 */
[----:B------:R-:W0:Y:S01]  /*0020*/  LDC.64 R2, c[0x0][0x380] ;  /* 0x0000e000ff027b82 */ /* 0x000e220000000a00 */
[----:B------:R-:W1:Y:S07]  /*0030*/  LDCU.64 UR4, c[0x0][0x358] ;  /* 0x00006b00ff0477ac */ /* 0x000e6e0008000a00 */
[----:B------:R-:W2:Y:S01]  /*0040*/  LDC.64 R4, c[0x0][0x388] ;  /* 0x0000e200ff047b82 */ /* 0x000ea20000000a00 */
[----:B0-----:R-:W-:-:S06]  /*0050*/  IMAD.WIDE.U32 R2, R7, 0x4, R2 ;  /* 0x0000000407027825 */ /* 0x001fcc00078e0002 */
[----:B-1----:R-:W3:Y:S01]  /*0060*/  LDG.E R3, desc[UR4][R2.64] ;  /* 0x0000000402037981 */ /* 0x002ee2000c1e1900 */
[----:B--2---:R-:W-:-:S05]  /*0070*/  IMAD.WIDE.U32 R4, R7, 0x4, R4 ;  /* 0x0000000407047825 */ /* 0x004fca00078e0004 */
[----:B---3--:R-:W-:Y:S01]  /*0080*/  STG.E desc[UR4][R4.64], R3 ;  /* 0x0000000304007986 */ /* 0x008fe2000c101904 */
[----:B------:R-:W-:Y:S05]  /*0090*/  EXIT ;  /* 0x000000000000794d */ /* 0x000fea0003800000 */
.L_x_0:
[----:B------:R-:W-:-:S00]  /*00a0*/  BRA `(.L_x_0) ;  /* 0xfffffffc00fc7947 */ /* 0x000fc0000383ffff */
[----:B------:R-:W-:-:S00]  /*00b0*/  NOP ;  /* 0x0000000000007918 */ /* 0x000fc00000000000 */
        /* <DEDUP_REMOVED lines=12> */
.L_x_1:


//--------------------- .nv.shared.reserved.0     --------------------------
	.section	.nv.shared.reserved.0,"aw",@nobits
	.weak		__nv_reservedSMEM_offset_0_alias
	.size		__nv_reservedSMEM_offset_0_alias, 0, 64
	.other		__nv_reservedSMEM_offset_0_alias,@"STO_CUDA_RESERVED_SHARED STV_DEFAULT"
__nv_reservedSMEM_offset_0_alias:
	.zero		0
	.zero		64


//--------------------- .nv.constant0._Z6kernelIfEvPT_S1_ --------------------------
	.section	.nv.constant0._Z6kernelIfEvPT_S1_,"a",@progbits
	.sectionflags	@""
	.align	4
.nv.constant0._Z6kernelIfEvPT_S1_:
	.zero		912


//--------------------- SYMBOLS --------------------------

	.type		.nv.reservedSmem.offset0,@object
	.size		.nv.reservedSmem.offset0,0x4
